//
// Generated by NVIDIA NVVM Compiler
//
// Compiler Build ID: CL-36424714
// Cuda compilation tools, release 13.0, V13.0.88
// Based on NVVM 20.0.0
//

.version 9.0
.target sm_100
.address_size 64

	// .globl	_Z7oddevenPiii

.visible .entry _Z7oddevenPiii(
	.param .u64 .ptr .align 1 _Z7oddevenPiii_param_0,
	.param .u32 _Z7oddevenPiii_param_1,
	.param .u32 _Z7oddevenPiii_param_2
)
{
	.reg .pred 	%p<9>;
	.reg .b32 	%r<13>;
	.reg .b64 	%rd<5>;

	ld.param.u64 	%rd2, [_Z7oddevenPiii_param_0];
	ld.param.u32 	%r6, [_Z7oddevenPiii_param_1];
	ld.param.u32 	%r8, [_Z7oddevenPiii_param_2];
	cvta.to.global.u64 	%rd3, %rd2;
	mov.u32 	%r9, %ctaid.x;
	setp.ne.s32 	%p1, %r6, 0;
	shl.b32 	%r1, %r9, 1;
	or.b32  	%r11, %r1, 1;
	setp.ge.s32 	%p2, %r11, %r8;
	mul.wide.u32 	%rd4, %r1, 4;
	add.s64 	%rd1, %rd3, %rd4;
	or.pred  	%p3, %p1, %p2;
	@%p3 bra 	$L__BB0_3;
	ld.global.u32 	%r2, [%rd1];
	ld.global.u32 	%r3, [%rd1+4];
	setp.le.s32 	%p4, %r2, %r3;
	@%p4 bra 	$L__BB0_3;
	st.global.u32 	[%rd1], %r3;
	st.global.u32 	[%rd1+4], %r2;
$L__BB0_3:
	setp.ne.s32 	%p5, %r6, 1;
	add.s32 	%r12, %r1, 2;
	setp.ge.s32 	%p6, %r12, %r8;
	or.pred  	%p7, %p5, %p6;
	@%p7 bra 	$L__BB0_6;
	ld.global.u32 	%r4, [%rd1+4];
	ld.global.u32 	%r5, [%rd1+8];
	setp.le.s32 	%p8, %r4, %r5;
	@%p8 bra 	$L__BB0_6;
	st.global.u32 	[%rd1+4], %r5;
	st.global.u32 	[%rd1+8], %r4;
$L__BB0_6:
	ret;

}


// ===== COMPILED SASS (sm_100) =====

	.target	sm_100

	.elftype	@"ET_EXEC"


//--------------------- .note.nv.tkinfo           --------------------------
	.section	.note.nv.tkinfo,"",@"SHT_NOTE"
	.sectionflags	@"SHF_NOTE_NV_TKINFO"
	.tkinfo
        /*0018*/ 	.word	0x00000002
        /*0030*/ 	.string	""
        /*0030*/ 	.string	"ptxas"
        /*0030*/ 	.string	"Cuda compilation tools, release 13.0, V13.0.88"
        /*0030*/ 	.string	"Build cuda_13.0.r13.0/compiler.36424714_0"
        /*0030*/ 	.string	"-arch sm_100 -m 64 "



//--------------------- .note.nv.cuinfo           --------------------------
	.section	.note.nv.cuinfo,"",@"SHT_NOTE"
	.sectionflags	@"SHF_NOTE_NV_CUINFO"
        /*0018*/ 	.short	0x0002
        /*001a*/ 	.short	0x0064
        /*001c*/ 	.short	0x0082
	.zero		2


//--------------------- .nv.info                  --------------------------
	.section	.nv.info,"",@"SHT_CUDA_INFO"
	.align	4


	//----- nvinfo : EIATTR_REGCOUNT
	.align		4
        /*0000*/ 	.byte	0x04, 0x2f
        /*0002*/ 	.short	(.L_1 - .L_0)
	.align		4
.L_0:
        /*0004*/ 	.word	index@(_Z7oddevenPiii)
        /*0008*/ 	.word	0x0000000a


	//----- nvinfo : EIATTR_FRAME_SIZE
	.align		4
.L_1:
        /*000c*/ 	.byte	0x04, 0x11
        /*000e*/ 	.short	(.L_3 - .L_2)
	.align		4
.L_2:
        /*0010*/ 	.word	index@(_Z7oddevenPiii)
        /*0014*/ 	.word	0x00000000


	//----- nvinfo : EIATTR_MIN_STACK_SIZE
	.align		4
.L_3:
        /*0018*/ 	.byte	0x04, 0x12
        /*001a*/ 	.short	(.L_5 - .L_4)
	.align		4
.L_4:
        /*001c*/ 	.word	index@(_Z7oddevenPiii)
        /*0020*/ 	.word	0x00000000
.L_5:


//--------------------- .nv.compat                --------------------------
	.section	.nv.compat,"",@"SHT_CUDA_COMPAT_INFO"
	.align	4
        /*0000*/ 	.byte	0x02, 0x09, 0x00, 0x00, 0x02, 0x02, 0x01, 0x00, 0x02, 0x05, 0x05, 0x00, 0x03, 0x07, 0x01, 0x01
        /*0010*/ 	.byte	0x02, 0x03, 0x00, 0x00, 0x02, 0x06, 0x01, 0x00, 0x04, 0x0b, 0x08, 0x00, 0x09, 0x00, 0x00, 0x00
        /*0020*/ 	.byte	0x00, 0x00, 0x00, 0x00


//--------------------- .nv.info._Z7oddevenPiii   --------------------------
	.section	.nv.info._Z7oddevenPiii,"",@"SHT_CUDA_INFO"
	.sectionflags	@""
	.align	4


	//----- nvinfo : EIATTR_CUDA_API_VERSION
	.align		4
        /*0000*/ 	.byte	0x04, 0x37
        /*0002*/ 	.short	(.L_7 - .L_6)
.L_6:
        /*0004*/ 	.word	0x00000082


	//----- nvinfo : EIATTR_KPARAM_INFO
	.align		4
.L_7:
        /*0008*/ 	.byte	0x04, 0x17
        /*000a*/ 	.short	(.L_9 - .L_8)
.L_8:
        /*000c*/ 	.word	0x00000000
        /*0010*/ 	.short	0x0002
        /*0012*/ 	.short	0x000c
        /*0014*/ 	.byte	0x00, 0xf0, 0x11, 0x00


	//----- nvinfo : EIATTR_KPARAM_INFO
	.align		4
.L_9:
        /*0018*/ 	.byte	0x04, 0x17
        /*001a*/ 	.short	(.L_11 - .L_10)
.L_10:
        /*001c*/ 	.word	0x00000000
        /*0020*/ 	.short	0x0001
        /*0022*/ 	.short	0x0008
        /*0024*/ 	.byte	0x00, 0xf0, 0x11, 0x00


	//----- nvinfo : EIATTR_KPARAM_INFO
	.align		4
.L_11:
        /*0028*/ 	.byte	0x04, 0x17
        /*002a*/ 	.short	(.L_13 - .L_12)
.L_12:
        /*002c*/ 	.word	0x00000000
        /*0030*/ 	.short	0x0000
        /*0032*/ 	.short	0x0000
        /*0034*/ 	.byte	0x00, 0xf5, 0x21, 0x00


	//----- nvinfo : EIATTR_SPARSE_MMA_MASK
	.align		4
.L_13:
        /*0038*/ 	.byte	0x03, 0x50
        /*003a*/ 	.short	0x0000


	//----- nvinfo : EIATTR_MAXREG_COUNT
	.align		4
        /*003c*/ 	.byte	0x03, 0x1b
        /*003e*/ 	.short	0x00ff


	//----- nvinfo : EIATTR_MERCURY_ISA_VERSION
	.align		4
        /*0040*/ 	.byte	0x03, 0x5f
        /*0042*/ 	.short	0x0101


	//----- nvinfo : EIATTR_VRC_CTA_INIT_COUNT
	.align		4
        /*0044*/ 	.byte	0x02, 0x4a
	.zero		1
	.zero		1


	//----- nvinfo : EIATTR_EXIT_INSTR_OFFSETS
	.align		4
        /*0048*/ 	.byte	0x04, 0x1c
        /*004a*/ 	.short	(.L_15 - .L_14)


	//   ....[0]....
.L_14:
        /*004c*/ 	.word	0x00000130


	//   ....[1]....
        /*0050*/ 	.word	0x00000170


	//   ....[2]....
        /*0054*/ 	.word	0x000001a0


	//----- nvinfo : EIATTR_CBANK_PARAM_SIZE
	.align		4
.L_15:
        /*0058*/ 	.byte	0x03, 0x19
        /*005a*/ 	.short	0x0010


	//----- nvinfo : EIATTR_PARAM_CBANK
	.align		4
        /*005c*/ 	.byte	0x04, 0x0a
        /*005e*/ 	.short	(.L_17 - .L_16)
	.align		4
.L_16:
        /*0060*/ 	.word	index@(.nv.constant0._Z7oddevenPiii)
        /*0064*/ 	.short	0x0380
        /*0066*/ 	.short	0x0010


	//----- nvinfo : EIATTR_SW_WAR
	.align		4
.L_17:
        /*0068*/ 	.byte	0x04, 0x36
        /*006a*/ 	.short	(.L_19 - .L_18)
.L_18:
        /*006c*/ 	.word	0x00000008
.L_19:


//--------------------- .nv.callgraph             --------------------------
	.section	.nv.callgraph,"",@"SHT_CUDA_CALLGRAPH"
	.align	4
	.sectionentsize	8
	.align		4
        /*0000*/ 	.word	0x00000000
	.align		4
        /*0004*/ 	.word	0xffffffff
	.align		4
        /*0008*/ 	.word	0x00000000
	.align		4
        /*000c*/ 	.word	0xfffffffe
	.align		4
        /*0010*/ 	.word	0x00000000
	.align		4
        /*0014*/ 	.word	0xfffffffd
	.align		4
        /*0018*/ 	.word	0x00000000
	.align		4
        /*001c*/ 	.word	0xfffffffc


//--------------------- .text._Z7oddevenPiii      --------------------------
	.section	.text._Z7oddevenPiii,"ax",@progbits
	.align	128
        .global         _Z7oddevenPiii
        .type           _Z7oddevenPiii,@function
        .size           _Z7oddevenPiii,(.L_x_2 - _Z7oddevenPiii)
        .other          _Z7oddevenPiii,@"STO_CUDA_ENTRY STV_DEFAULT"
_Z7oddevenPiii:
.text._Z7oddevenPiii:
[----:B------:R-:W-:Y:S01]  /*0000*/  LDC R1, c[0x0][0x37c] ;  /* 0x0000df00ff017b82 */ /* 0x000fe20000000800 */
[----:B------:R-:W0:Y:S07]  /*0010*/  S2R R5, SR_CTAID.X ;  /* 0x0000000000057919 */ /* 0x000e2e0000002500 */
[----:B------:R-:W1:Y:S01]  /*0020*/  LDC.64 R6, c[0x0][0x388] ;  /* 0x0000e200ff067b82 */ /* 0x000e620000000a00 */
[----:B------:R-:W2:Y:S07]  /*0030*/  LDCU.64 UR4, c[0x0][0x358] ;  /* 0x00006b00ff0477ac */ /* 0x000eae0008000a00 */
[----:B------:R-:W3:Y:S01]  /*0040*/  LDC.64 R2, c[0x0][0x380] ;  /* 0x0000e000ff027b82 */ /* 0x000ee20000000a00 */
[----:B0-----:R-:W-:-:S04]  /*0050*/  IMAD.SHL.U32 R5, R5, 0x2, RZ ;  /* 0x0000000205057824 */ /* 0x001fc800078e00ff */
[C---:B------:R-:W-:Y:S02]  /*0060*/  VIADD R0, R5.reuse, 0x1 ;  /* 0x0000000105007836 */ /* 0x040fe40000000000 */
[C---:B------:R-:W-:Y:S02]  /*0070*/  VIADD R4, R5.reuse, 0x2 ;  /* 0x0000000205047836 */ /* 0x040fe40000000000 */
[----:B---3--:R-:W-:Y:S01]  /*0080*/  IMAD.WIDE.U32 R2, R5, 0x4, R2 ;  /* 0x0000000405027825 */ /* 0x008fe200078e0002 */
[-C--:B-1----:R-:W-:Y:S02]  /*0090*/  ISETP.GE.AND P0, PT, R0, R7.reuse, PT ;  /* 0x000000070000720c */ /* 0x082fe40003f06270 */
[----:B------:R-:W-:Y:S02]  /*00a0*/  ISETP.GE.AND P1, PT, R4, R7, PT ;  /* 0x000000070400720c */ /* 0x000fe40003f26270 */
[C---:B------:R-:W-:Y:S02]  /*00b0*/  ISETP.NE.OR P0, PT, R6.reuse, RZ, P0 ;  /* 0x000000ff0600720c */ /* 0x040fe40000705670 */
[----:B------:R-:W-:-:S11]  /*00c0*/  ISETP.NE.OR P1, PT, R6, 0x1, P1 ;  /* 0x000000010600780c */ /* 0x000fd60000f25670 */
[----:B--2---:R-:W-:Y:S05]  /*00d0*/  @P0 BRA `(.L_x_0) ;  /* 0x0000000000140947 */ /* 0x004fea0003800000 */
[----:B------:R-:W2:Y:S04]  /*00e0*/  LDG.E R5, desc[UR4][R2.64] ;  /* 0x0000000402057981 */ /* 0x000ea8000c1e1900 */
[----:B------:R-:W2:Y:S02]  /*00f0*/  LDG.E R0, desc[UR4][R2.64+0x4] ;  /* 0x0000040402007981 */ /* 0x000ea4000c1e1900 */
[----:B--2---:R-:W-:-:S13]  /*0100*/  ISETP.GT.AND P0, PT, R5, R0, PT ;  /* 0x000000000500720c */ /* 0x004fda0003f04270 */
[----:B------:R0:W-:Y:S04]  /*0110*/  @P0 STG.E desc[UR4][R2.64], R0 ;  /* 0x0000000002000986 */ /* 0x0001e8000c101904 */
[----:B------:R0:W-:Y:S02]  /*0120*/  @P0 STG.E desc[UR4][R2.64+0x4], R5 ;  /* 0x0000040502000986 */ /* 0x0001e4000c101904 */
.L_x_0:
[----:B------:R-:W-:Y:S05]  /*0130*/  @P1 EXIT ;  /* 0x000000000000194d */ /* 0x000fea0003800000 */
[----:B0-----:R-:W2:Y:S04]  /*0140*/  LDG.E R0, desc[UR4][R2.64+0x4] ;  /* 0x0000040402007981 */ /* 0x001ea8000c1e1900 */
[----:B------:R-:W2:Y:S02]  /*0150*/  LDG.E R5, desc[UR4][R2.64+0x8] ;  /* 0x0000080402057981 */ /* 0x000ea4000c1e1900 */
[----:B--2---:R-:W-:-:S13]  /*0160*/  ISETP.GT.AND P0, PT, R0, R5, PT ;  /* 0x000000050000720c */ /* 0x004fda0003f04270 */
[----:B------:R-:W-:Y:S05]  /*0170*/  @!P0 EXIT ;  /* 0x000000000000894d */ /* 0x000fea0003800000 */
[----:B------:R-:W-:Y:S04]  /*0180*/  STG.E desc[UR4][R2.64+0x4], R5 ;  /* 0x0000040502007986 */ /* 0x000fe8000c101904 */
[----:B------:R-:W-:Y:S01]  /*0190*/  STG.E desc[UR4][R2.64+0x8], R0 ;  /* 0x0000080002007986 */ /* 0x000fe2000c101904 */
[----:B------:R-:W-:Y:S05]  /*01a0*/  EXIT ;  /* 0x000000000000794d */ /* 0x000fea0003800000 */
.L_x_1:
[----:B------:R-:W-:-:S00]  /*01b0*/  BRA `(.L_x_1) ;  /* 0xfffffffc00fc7947 */ /* 0x000fc0000383ffff */
[----:B------:R-:W-:-:S00]  /*01c0*/  NOP ;  /* 0x0000000000007918 */ /* 0x000fc00000000000 */
        /* <DEDUP_REMOVED lines=11> */
.L_x_2:


//--------------------- .nv.shared.reserved.0     --------------------------
	.section	.nv.shared.reserved.0,"aw",@nobits
	.weak		__nv_reservedSMEM_offset_0_alias
	.size		__nv_reservedSMEM_offset_0_alias, 0, 64
	.other		__nv_reservedSMEM_offset_0_alias,@"STO_CUDA_RESERVED_SHARED STV_DEFAULT"
__nv_reservedSMEM_offset_0_alias:
	.zero		0
	.zero		64


//--------------------- .nv.constant0._Z7oddevenPiii --------------------------
	.section	.nv.constant0._Z7oddevenPiii,"a",@progbits
	.sectionflags	@""
	.align	4
.nv.constant0._Z7oddevenPiii:
	.zero		912


//--------------------- SYMBOLS --------------------------

	.type		.nv.reservedSmem.offset0,@object
	.size		.nv.reservedSmem.offset0,0x4
